	.headerflags	@"EF_CUDA_TEXMODE_UNIFIED EF_CUDA_64BIT_ADDRESS EF_CUDA_ACCELERATORS EF_CUDA_SM90 EF_CUDA_VIRTUAL_SM(EF_CUDA_SM90)"
	.elftype	@"ET_EXEC"


//--------------------- .nv.info                  --------------------------
	.section	.nv.info,"",@"SHT_CUDA_INFO"
	.align	4


	//----- nvinfo : EIATTR_REGCOUNT
	.align		4
        /*0000*/ 	.byte	0x04, 0x2f
        /*0002*/ 	.short	(.L_3 - .L_2)
	.align		4
.L_2:
        /*0004*/ 	.word	index@(triton_poi_fused__native_batch_norm_legit_no_training_36)
        /*0008*/ 	.word	0x00000021


	//----- nvinfo : EIATTR_MIN_STACK_SIZE
	.align		4
.L_3:
        /*000c*/ 	.byte	0x04, 0x12
        /*000e*/ 	.short	(.L_5 - .L_4)
	.align		4
.L_4:
        /*0010*/ 	.word	index@(triton_poi_fused__native_batch_norm_legit_no_training_36)
        /*0014*/ 	.word	0x00000000


	//----- nvinfo : EIATTR_FRAME_SIZE
	.align		4
.L_5:
        /*0018*/ 	.byte	0x04, 0x11
        /*001a*/ 	.short	(.L_7 - .L_6)
	.align		4
.L_6:
        /*001c*/ 	.word	index@(triton_poi_fused__native_batch_norm_legit_no_training_36)
        /*0020*/ 	.word	0x00000000


	//----- nvinfo : EIATTR_MIN_STACK_SIZE
	.align		4
.L_7:
        /*0024*/ 	.byte	0x04, 0x12
        /*0026*/ 	.short	(.L_9 - .L_8)
	.align		4
.L_8:
        /*0028*/ 	.word	index@(triton_poi_fused__native_batch_norm_legit_no_training_36)
        /*002c*/ 	.word	0x00000000
.L_9:


//--------------------- .nv.info.triton_poi_fused__native_batch_norm_legit_no_training_36 --------------------------
	.section	.nv.info.triton_poi_fused__native_batch_norm_legit_no_training_36,"",@"SHT_CUDA_INFO"
	.sectionflags	@""
	.align	4


	//----- nvinfo : EIATTR_CUDA_API_VERSION
	.align		4
        /*0000*/ 	.byte	0x04, 0x37
        /*0002*/ 	.short	(.L_11 - .L_10)
.L_10:
        /*0004*/ 	.word	0x0000007c


	//----- nvinfo : EIATTR_KPARAM_INFO
	.align		4
.L_11:
        /*0008*/ 	.byte	0x04, 0x17
        /*000a*/ 	.short	(.L_13 - .L_12)
.L_12:
        /*000c*/ 	.word	0x00000000
        /*0010*/ 	.short	0x0006
        /*0012*/ 	.short	0x0030
        /*0014*/ 	.byte	0x00, 0xf0, 0x11, 0x00


	//----- nvinfo : EIATTR_KPARAM_INFO
	.align		4
.L_13:
        /*0018*/ 	.byte	0x04, 0x17
        /*001a*/ 	.short	(.L_15 - .L_14)
.L_14:
        /*001c*/ 	.word	0x00000000
        /*0020*/ 	.short	0x0005
        /*0022*/ 	.short	0x0028
        /*0024*/ 	.byte	0x00, 0xf4, 0x21, 0x00


	//----- nvinfo : EIATTR_KPARAM_INFO
	.align		4
.L_15:
        /*0028*/ 	.byte	0x04, 0x17
        /*002a*/ 	.short	(.L_17 - .L_16)
.L_16:
        /*002c*/ 	.word	0x00000000
        /*0030*/ 	.short	0x0004
        /*0032*/ 	.short	0x0020
        /*0034*/ 	.byte	0x00, 0xf4, 0x21, 0x00


	//----- nvinfo : EIATTR_KPARAM_INFO
	.align		4
.L_17:
        /*0038*/ 	.byte	0x04, 0x17
        /*003a*/ 	.short	(.L_19 - .L_18)
.L_18:
        /*003c*/ 	.word	0x00000000
        /*0040*/ 	.short	0x0003
        /*0042*/ 	.short	0x0018
        /*0044*/ 	.byte	0x00, 0xf4, 0x21, 0x00


	//----- nvinfo : EIATTR_KPARAM_INFO
	.align		4
.L_19:
        /*0048*/ 	.byte	0x04, 0x17
        /*004a*/ 	.short	(.L_21 - .L_20)
.L_20:
        /*004c*/ 	.word	0x00000000
        /*0050*/ 	.short	0x0002
        /*0052*/ 	.short	0x0010
        /*0054*/ 	.byte	0x00, 0xf4, 0x21, 0x00


	//----- nvinfo : EIATTR_KPARAM_INFO
	.align		4
.L_21:
        /*0058*/ 	.byte	0x04, 0x17
        /*005a*/ 	.short	(.L_23 - .L_22)
.L_22:
        /*005c*/ 	.word	0x00000000
        /*0060*/ 	.short	0x0001
        /*0062*/ 	.short	0x0008
        /*0064*/ 	.byte	0x00, 0xf4, 0x21, 0x00


	//----- nvinfo : EIATTR_KPARAM_INFO
	.align		4
.L_23:
        /*0068*/ 	.byte	0x04, 0x17
        /*006a*/ 	.short	(.L_25 - .L_24)
.L_24:
        /*006c*/ 	.word	0x00000000
        /*0070*/ 	.short	0x0000
        /*0072*/ 	.short	0x0000
        /*0074*/ 	.byte	0x00, 0xf4, 0x21, 0x00


	//----- nvinfo : EIATTR_SPARSE_MMA_MASK
	.align		4
.L_25:
        /*0078*/ 	.byte	0x03, 0x50
        /*007a*/ 	.short	0x0000


	//----- nvinfo : EIATTR_MAXREG_COUNT
	.align		4
        /*007c*/ 	.byte	0x03, 0x1b
        /*007e*/ 	.short	0x00ff


	//----- nvinfo : EIATTR_EXIT_INSTR_OFFSETS
	.align		4
        /*0080*/ 	.byte	0x04, 0x1c
        /*0082*/ 	.short	(.L_27 - .L_26)


	//   ....[0]....
.L_26:
        /*0084*/ 	.word	0x00000950


	//----- nvinfo : EIATTR_REQNTID
	.align		4
.L_27:
        /*0088*/ 	.byte	0x04, 0x10
        /*008a*/ 	.short	(.L_29 - .L_28)
.L_28:
        /*008c*/ 	.word	0x00000080
        /*0090*/ 	.word	0x00000001
        /*0094*/ 	.word	0x00000001


	//----- nvinfo : EIATTR_CBANK_PARAM_SIZE
	.align		4
.L_29:
        /*0098*/ 	.byte	0x03, 0x19
        /*009a*/ 	.short	0x0034


	//----- nvinfo : EIATTR_PARAM_CBANK
	.align		4
        /*009c*/ 	.byte	0x04, 0x0a
        /*009e*/ 	.short	(.L_31 - .L_30)
	.align		4
.L_30:
        /*00a0*/ 	.word	index@(.nv.constant0.triton_poi_fused__native_batch_norm_legit_no_training_36)
        /*00a4*/ 	.short	0x0210
        /*00a6*/ 	.short	0x0034


	//----- nvinfo : EIATTR_SW_WAR
	.align		4
.L_31:
        /*00a8*/ 	.byte	0x04, 0x36
        /*00aa*/ 	.short	(.L_33 - .L_32)
.L_32:
        /*00ac*/ 	.word	0x00000008
.L_33:


//--------------------- .nv.callgraph             --------------------------
	.section	.nv.callgraph,"",@"SHT_CUDA_CALLGRAPH"
	.align	4
	.sectionentsize	8
	.align		4
        /*0000*/ 	.word	0x00000000
	.align		4
        /*0004*/ 	.word	0xffffffff
	.align		4
        /*0008*/ 	.word	0x00000000
	.align		4
        /*000c*/ 	.word	0xfffffffe
	.align		4
        /*0010*/ 	.word	0x00000000
	.align		4
        /*0014*/ 	.word	0xfffffffd
	.align		4
        /*0018*/ 	.word	0x00000000
	.align		4
        /*001c*/ 	.word	0xfffffffc


//--------------------- .nv.constant4             --------------------------
	.section	.nv.constant4,"a",@progbits
	.align	8
	.align		8
.nv.constant4:
        /*0000*/ 	.dword	_$_str
	.align		8
        /*0008*/ 	.dword	_$_str_$_2


//--------------------- .text.triton_poi_fused__native_batch_norm_legit_no_training_36 --------------------------
	.section	.text.triton_poi_fused__native_batch_norm_legit_no_training_36,"ax",@progbits
	.align	128
        .global         triton_poi_fused__native_batch_norm_legit_no_training_36
        .type           triton_poi_fused__native_batch_norm_legit_no_training_36,@function
        .size           triton_poi_fused__native_batch_norm_legit_no_training_36,(.L_x_1 - triton_poi_fused__native_batch_norm_legit_no_training_36)
        .other          triton_poi_fused__native_batch_norm_legit_no_training_36,@"STO_CUDA_ENTRY STV_DEFAULT"
triton_poi_fused__native_batch_norm_legit_no_training_36:
.text.triton_poi_fused__native_batch_norm_legit_no_training_36:
[----:B------:R-:W-:Y:S01]  /*0000*/  LDC R1, c[0x0][0x28] ;  /* 0x00000a00ff017b82 */ /* 0x000fe20000000800 */
[----:B------:R-:W1:Y:S07]  /*0010*/  S2R R0, SR_TID.X ;  /* 0x0000000000007919 */ /* 0x000e6e0000002100 */
[----:B------:R-:W2:Y:S01]  /*0020*/  LDC.64 R24, c[0x0][0x218] ;  /* 0x00008600ff187b82 */ /* 0x000ea20000000a00 */
[----:B------:R-:W-:Y:S01]  /*0030*/  ULDC.64 UR4, c[0x0][0x208] ;  /* 0x0000820000047ab9 */ /* 0x000fe20000000a00 */
[----:B------:R-:W3:Y:S06]  /*0040*/  S2R R3, SR_CTAID.X ;  /* 0x0000000000037919 */ /* 0x000eec0000002500 */
[----:B------:R-:W4:Y:S08]  /*0050*/  LDC.64 R20, c[0x0][0x210] ;  /* 0x00008400ff147b82 */ /* 0x000f300000000a00 */
[----:B------:R-:W5:Y:S01]  /*0060*/  LDC.64 R16, c[0x0][0x220] ;  /* 0x00008800ff107b82 */ /* 0x000f620000000a00 */
[----:B-1----:R-:W-:-:S04]  /*0070*/  SHF.L.U32 R0, R0, 0x2, RZ ;  /* 0x0000000200007819 */ /* 0x002fc800000006ff */
[----:B------:R-:W-:-:S04]  /*0080*/  LOP3.LUT R0, R0, 0x1fc, RZ, 0xc0, !PT ;  /* 0x000001fc00007812 */ /* 0x000fc800078ec0ff */
[----:B---3--:R-:W-:-:S05]  /*0090*/  LEA R0, R3, R0, 0xa ;  /* 0x0000000003007211 */ /* 0x008fca00078e50ff */
[----:B------:R-:W-:-:S04]  /*00a0*/  IMAD.HI R2, R0, 0x30c30c31, RZ ;  /* 0x30c30c3100027827 */ /* 0x000fc800078e02ff */
[----:B----4-:R-:W-:Y:S01]  /*00b0*/  IMAD.WIDE R20, R0, 0x4, R20 ;  /* 0x0000000400147825 */ /* 0x010fe200078e0214 */
[----:B------:R-:W-:-:S04]  /*00c0*/  SHF.R.U32.HI R3, RZ, 0x1f, R2 ;  /* 0x0000001fff037819 */ /* 0x000fc80000011602 */
[----:B------:R-:W-:Y:S01]  /*00d0*/  LEA.HI.SX32 R3, R2, R3, 0x18 ;  /* 0x0000000302037211 */ /* 0x000fe200078fc2ff */
[----:B------:R-:W3:Y:S04]  /*00e0*/  LDG.E.128 R4, desc[UR4][R20.64] ;  /* 0x0000000414047981 */ /* 0x000ee8000c1e1d00 */
[----:B------:R-:W-:-:S04]  /*00f0*/  IMAD R3, R3, -0x540, R0 ;  /* 0xfffffac003037824 */ /* 0x000fc800078e0200 */
[C---:B--2---:R-:W-:Y:S01]  /*0100*/  IMAD.WIDE R8, R3.reuse, 0x4, R24 ;  /* 0x0000000403087825 */ /* 0x044fe200078e0218 */
[----:B------:R-:W-:Y:S01]  /*0110*/  IADD3 R2, R0, 0x200, RZ ;  /* 0x0000020000027810 */ /* 0x000fe20007ffe0ff */
[----:B------:R-:W2:Y:S02]  /*0120*/  LDG.E.128 R20, desc[UR4][R20.64+0x800] ;  /* 0x0008000414147981 */ /* 0x000ea4000c1e1d00 */
[----:B-----5:R-:W-:Y:S02]  /*0130*/  IMAD.WIDE R12, R3, 0x4, R16 ;  /* 0x00000004030c7825 */ /* 0x020fe400078e0210 */
[----:B------:R-:W3:Y:S04]  /*0140*/  LDG.E.EL.128 R8, desc[UR4][R8.64] ;  /* 0x0000000408087981 */ /* 0x000ee8000c2e1d00 */
[----:B------:R-:W4:Y:S01]  /*0150*/  LDG.E.EL.128 R12, desc[UR4][R12.64] ;  /* 0x000000040c0c7981 */ /* 0x000f22000c2e1d00 */
[----:B------:R-:W-:-:S05]  /*0160*/  IMAD.HI R18, R2, 0x30c30c31, RZ ;  /* 0x30c30c3102127827 */ /* 0x000fca00078e02ff */
[----:B------:R-:W-:-:S04]  /*0170*/  SHF.R.U32.HI R19, RZ, 0x1f, R18 ;  /* 0x0000001fff137819 */ /* 0x000fc80000011612 */
[----:B------:R-:W-:-:S05]  /*0180*/  LEA.HI.SX32 R19, R18, R19, 0x18 ;  /* 0x0000001312137211 */ /* 0x000fca00078fc2ff */
[----:B------:R-:W-:-:S04]  /*0190*/  IMAD R2, R19, -0x540, R2 ;  /* 0xfffffac013027824 */ /* 0x000fc800078e0202 */
[----:B------:R-:W-:-:S06]  /*01a0*/  IMAD.WIDE R16, R2, 0x4, R16 ;  /* 0x0000000402107825 */ /* 0x000fcc00078e0210 */
[----:B------:R-:W5:Y:S01]  /*01b0*/  LDG.E.EL.128 R16, desc[UR4][R16.64] ;  /* 0x0000000410107981 */ /* 0x000f62000c2e1d00 */
[----:B------:R-:W-:-:S06]  /*01c0*/  IMAD.WIDE R24, R2, 0x4, R24 ;  /* 0x0000000402187825 */ /* 0x000fcc00078e0218 */
[----:B------:R-:W2:Y:S01]  /*01d0*/  LDG.E.EL.128 R24, desc[UR4][R24.64] ;  /* 0x0000000418187981 */ /* 0x000ea2000c2e1d00 */
[----:B---3--:R-:W-:Y:S01]  /*01e0*/  FADD R7, R7, -R11 ;  /* 0x8000000b07077221 */ /* 0x008fe20000000000 */
[----:B----4-:R-:W-:Y:S01]  /*01f0*/  FADD R11, R13, 9.9999997473787516356e-06 ;  /* 0x3727c5ac0d0b7421 */ /* 0x010fe20000000000 */
[----:B------:R-:W-:-:S05]  /*0200*/  FADD R28, R12, 9.9999997473787516356e-06 ;  /* 0x3727c5ac0c1c7421 */ /* 0x000fca0000000000 */
[----:B------:R-:W1:Y:S01]  /*0210*/  MUFU.SQRT R11, R11 ;  /* 0x0000000b000b7308 */ /* 0x000e620000002000 */
[----:B------:R-:W-:-:S07]  /*0220*/  FADD R12, R14, 9.9999997473787516356e-06 ;  /* 0x3727c5ac0e0c7421 */ /* 0x000fce0000000000 */
[----:B------:R-:W3:Y:S01]  /*0230*/  MUFU.SQRT R28, R28 ;  /* 0x0000001c001c7308 */ /* 0x000ee20000002000 */
[----:B-1----:R-:W-:-:S07]  /*0240*/  FSETP.GT.AND P4, PT, R11, 8.50705917302346158658e+37, PT ;  /* 0x7e8000000b00780b */ /* 0x002fce0003f84000 */
[----:B------:R-:W1:Y:S01]  /*0250*/  MUFU.SQRT R12, R12 ;  /* 0x0000000c000c7308 */ /* 0x000e620000002000 */
[----:B------:R-:W-:Y:S01]  /*0260*/  FSETP.GEU.AND P0, PT, R11, 1.175494350822287508e-38, PT ;  /* 0x008000000b00780b */ /* 0x000fe20003f0e000 */
[----:B------:R-:W-:Y:S01]  /*0270*/  FADD R15, R15, 9.9999997473787516356e-06 ;  /* 0x3727c5ac0f0f7421 */ /* 0x000fe20000000000 */
[----:B-----5:R-:W-:Y:S01]  /*0280*/  FADD R16, R16, 9.9999997473787516356e-06 ;  /* 0x3727c5ac10107421 */ /* 0x020fe20000000000 */
[----:B---3--:R-:W-:-:S04]  /*0290*/  FSETP.GT.AND P3, PT, R28, 8.50705917302346158658e+37, PT ;  /* 0x7e8000001c00780b */ /* 0x008fc80003f64000 */
[----:B------:R-:W3:Y:S01]  /*02a0*/  MUFU.SQRT R13, R15 ;  /* 0x0000000f000d7308 */ /* 0x000ee20000002000 */
[----:B------:R-:W-:Y:S01]  /*02b0*/  FSETP.GEU.AND P5, PT, R28, 1.175494350822287508e-38, PT ;  /* 0x008000001c00780b */ /* 0x000fe20003fae000 */
[----:B------:R-:W-:Y:S01]  /*02c0*/  @P4 FMUL R11, R11, 0.25 ;  /* 0x3e8000000b0b4820 */ /* 0x000fe20000400000 */
[----:B------:R-:W-:Y:S01]  /*02d0*/  FADD R6, R6, -R10 ;  /* 0x8000000a06067221 */ /* 0x000fe20000000000 */
[----:B------:R-:W-:Y:S01]  /*02e0*/  FADD R18, R18, 9.9999997473787516356e-06 ;  /* 0x3727c5ac12127421 */ /* 0x000fe20000000000 */
[----:B-1----:R-:W-:-:S03]  /*02f0*/  FSETP.GT.AND P6, PT, R12, 8.50705917302346158658e+37, PT ;  /* 0x7e8000000c00780b */ /* 0x002fc60003fc4000 */
[----:B------:R1:W4:Y:S01]  /*0300*/  MUFU.SQRT R10, R16 ;  /* 0x00000010000a7308 */ /* 0x0003220000002000 */
[----:B------:R-:W-:Y:S01]  /*0310*/  @!P0 FMUL R11, R11, 16777216 ;  /* 0x4b8000000b0b8820 */ /* 0x000fe20000400000 */
[----:B------:R-:W-:Y:S01]  /*0320*/  FADD R17, R17, 9.9999997473787516356e-06 ;  /* 0x3727c5ac11117421 */ /* 0x000fe20000000000 */
[----:B------:R-:W-:Y:S01]  /*0330*/  FADD R8, R4, -R8 ;  /* 0x8000000804087221 */ /* 0x000fe20000000000 */
[----:B------:R-:W-:Y:S01]  /*0340*/  FSETP.GEU.AND P1, PT, R12, 1.175494350822287508e-38, PT ;  /* 0x008000000c00780b */ /* 0x000fe20003f2e000 */
[----:B-1----:R-:W-:-:S03]  /*0350*/  HFMA2.MMA R16, -RZ, RZ, 1.625, 0 ;  /* 0x3e800000ff107435 */ /* 0x002fc600000001ff */
[----:B------:R1:W5:Y:S01]  /*0360*/  MUFU.SQRT R4, R18 ;  /* 0x0000001200047308 */ /* 0x0003620000002000 */
[----:B------:R-:W-:Y:S01]  /*0370*/  @P3 FMUL R28, R28, 0.25 ;  /* 0x3e8000001c1c3820 */ /* 0x000fe20000400000 */
[----:B---3--:R-:W-:Y:S01]  /*0380*/  FSETP.GT.AND P2, PT, R13, 8.50705917302346158658e+37, PT ;  /* 0x7e8000000d00780b */ /* 0x008fe20003f44000 */
[----:B--2---:R-:W-:-:S05]  /*0390*/  FADD R24, R20, -R24 ;  /* 0x8000001814187221 */ /* 0x004fca0000000000 */
[----:B------:R2:W3:Y:S01]  /*03a0*/  MUFU.SQRT R14, R17 ;  /* 0x00000011000e7308 */ /* 0x0004e20000002000 */
[----:B------:R-:W-:Y:S01]  /*03b0*/  @!P5 FMUL R28, R28, 16777216 ;  /* 0x4b8000001c1cd820 */ /* 0x000fe20000400000 */
[----:B------:R-:W-:-:S06]  /*03c0*/  FSEL R20, R16, 1, P4 ;  /* 0x3f80000010147808 */ /* 0x000fcc0002000000 */
[----:B------:R-:W3:Y:S01]  /*03d0*/  MUFU.RCP R11, R11 ;  /* 0x0000000b000b7308 */ /* 0x000ee20000001000 */
[C---:B-1----:R-:W-:Y:S01]  /*03e0*/  FSEL R18, R16.reuse, 1, P3 ;  /* 0x3f80000010127808 */ /* 0x042fe20001800000 */
[----:B------:R-:W-:Y:S01]  /*03f0*/  FADD R5, R5, -R9 ;  /* 0x8000000905057221 */ /* 0x000fe20000000000 */
[----:B--2---:R-:W-:Y:S01]  /*0400*/  FSEL R17, R16, 1, P6 ;  /* 0x3f80000010117808 */ /* 0x004fe20003000000 */
[----:B------:R-:W-:Y:S01]  /*0410*/  @P6 FMUL R12, R12, 0.25 ;  /* 0x3e8000000c0c6820 */ /* 0x000fe20000400000 */
[----:B------:R-:W-:Y:S02]  /*0420*/  FSETP.GEU.AND P3, PT, R13, 1.175494350822287508e-38, PT ;  /* 0x008000000d00780b */ /* 0x000fe40003f6e000 */
[----:B----4-:R-:W-:Y:S01]  /*0430*/  FSETP.GT.AND P4, PT, R10, 8.50705917302346158658e+37, PT ;  /* 0x7e8000000a00780b */ /* 0x010fe20003f84000 */
[----:B------:R1:W2:Y:S01]  /*0440*/  MUFU.RCP R9, R28 ;  /* 0x0000001c00097308 */ /* 0x0002a20000001000 */
[----:B------:R-:W-:Y:S01]  /*0450*/  @!P0 FMUL R20, R20, 16777216 ;  /* 0x4b80000014148820 */ /* 0x000fe20000400000 */
[----:B------:R-:W-:Y:S01]  /*0460*/  @!P1 FMUL R12, R12, 16777216 ;  /* 0x4b8000000c0c9820 */ /* 0x000fe20000400000 */
[----:B------:R-:W-:Y:S01]  /*0470*/  @!P5 FMUL R18, R18, 16777216 ;  /* 0x4b8000001212d820 */ /* 0x000fe20000400000 */
[----:B------:R-:W-:Y:S01]  /*0480*/  @!P1 FMUL R17, R17, 16777216 ;  /* 0x4b80000011119820 */ /* 0x000fe20000400000 */
[----:B------:R-:W-:-:S02]  /*0490*/  FSETP.GEU.AND P5, PT, R10, 1.175494350822287508e-38, PT ;  /* 0x008000000a00780b */ /* 0x000fc40003fae000 */
[----:B-----5:R-:W-:Y:S01]  /*04a0*/  FSETP.GT.AND P1, PT, R4, 8.50705917302346158658e+37, PT ;  /* 0x7e8000000400780b */ /* 0x020fe20003f24000 */
[----:B------:R-:W-:Y:S01]  /*04b0*/  @P2 FMUL R13, R13, 0.25 ;  /* 0x3e8000000d0d2820 */ /* 0x000fe20000400000 */
[----:B---3--:R-:W-:Y:S01]  /*04c0*/  FSETP.GT.AND P6, PT, R14, 8.50705917302346158658e+37, PT ;  /* 0x7e8000000e00780b */ /* 0x008fe20003fc4000 */
[----:B01----:R-:W-:Y:S01]  /*04d0*/  FMUL R28, R11, R20 ;  /* 0x000000140b1c7220 */ /* 0x003fe20000400000 */
[----:B------:R-:W-:Y:S02]  /*04e0*/  FSEL R11, R16, 1, P2 ;  /* 0x3f800000100b7808 */ /* 0x000fe40001000000 */
[----:B------:R-:W-:Y:S02]  /*04f0*/  FSETP.GEU.AND P2, PT, R4, 1.175494350822287508e-38, PT ;  /* 0x008000000400780b */ /* 0x000fe40003f4e000 */
[----:B------:R-:W-:Y:S01]  /*0500*/  FSETP.GEU.AND P0, PT, R14, 1.175494350822287508e-38, PT ;  /* 0x008000000e00780b */ /* 0x000fe20003f0e000 */
[----:B------:R-:W-:Y:S01]  /*0510*/  FADD R27, R23, -R27 ;  /* 0x8000001b171b7221 */ /* 0x000fe20000000000 */
[----:B------:R-:W-:Y:S01]  /*0520*/  FADD R26, R22, -R26 ;  /* 0x8000001a161a7221 */ /* 0x000fe20000000000 */
[----:B------:R-:W-:Y:S01]  /*0530*/  FADD R25, R21, -R25 ;  /* 0x8000001915197221 */ /* 0x000fe20000000000 */
[----:B------:R-:W-:Y:S01]  /*0540*/  @!P3 FMUL R13, R13, 16777216 ;  /* 0x4b8000000d0db820 */ /* 0x000fe20000400000 */
[----:B------:R-:W-:Y:S01]  /*0550*/  @P4 FMUL R10, R10, 0.25 ;  /* 0x3e8000000a0a4820 */ /* 0x000fe20000400000 */
[----:B------:R-:W0:Y:S01]  /*0560*/  LDC.64 R20, c[0x0][0x228] ;  /* 0x00008a00ff147b82 */ /* 0x000e220000000a00 */
[----:B--2---:R-:W-:Y:S01]  /*0570*/  FMUL R9, R9, R18 ;  /* 0x0000001209097220 */ /* 0x004fe20000400000 */
[----:B------:R-:W-:Y:S01]  /*0580*/  MUFU.RCP R12, R12 ;  /* 0x0000000c000c7308 */ /* 0x000fe20000001000 */
[----:B------:R-:W-:Y:S01]  /*0590*/  @!P5 FMUL R10, R10, 16777216 ;  /* 0x4b8000000a0ad820 */ /* 0x000fe20000400000 */
[----:B------:R-:W-:-:S04]  /*05a0*/  @P1 FMUL R4, R4, 0.25 ;  /* 0x3e80000004041820 */ /* 0x000fc80000400000 */
[----:B------:R-:W1:Y:S02]  /*05b0*/  LDC.64 R22, c[0x0][0x230] ;  /* 0x00008c00ff167b82 */ /* 0x000e640000000a00 */
[----:B------:R2:W3:Y:S01]  /*05c0*/  MUFU.RCP R18, R13 ;  /* 0x0000000d00127308 */ /* 0x0004e20000001000 */
[----:B------:R-:W-:Y:S01]  /*05d0*/  @P6 FMUL R14, R14, 0.25 ;  /* 0x3e8000000e0e6820 */ /* 0x000fe20000400000 */
[----:B------:R-:W-:-:S03]  /*05e0*/  @!P2 FMUL R4, R4, 16777216 ;  /* 0x4b8000000404a820 */ /* 0x000fc60000400000 */
[----:B------:R-:W-:-:S03]  /*05f0*/  @!P0 FMUL R14, R14, 16777216 ;  /* 0x4b8000000e0e8820 */ /* 0x000fc60000400000 */
[----:B------:R-:W4:Y:S01]  /*0600*/  MUFU.RCP R29, R10 ;  /* 0x0000000a001d7308 */ /* 0x000f220000001000 */
[----:B--2---:R-:W-:Y:S01]  /*0610*/  FMUL R13, R8, R9 ;  /* 0x00000009080d7220 */ /* 0x004fe20000400000 */
[----:B------:R-:W-:Y:S01]  /*0620*/  @!P3 FMUL R11, R11, 16777216 ;  /* 0x4b8000000b0bb820 */ /* 0x000fe20000400000 */
[----:B------:R-:W-:Y:S01]  /*0630*/  FSEL R8, R16, 1, P4 ;  /* 0x3f80000010087808 */ /* 0x000fe20002000000 */
[----:B------:R-:W-:-:S04]  /*0640*/  FMUL R28, R5, R28 ;  /* 0x0000001c051c7220 */ /* 0x000fc80000400000 */
[----:B------:R-:W2:Y:S01]  /*0650*/  MUFU.RCP R30, R14 ;  /* 0x0000000e001e7308 */ /* 0x000ea20000001000 */
[----:B---3--:R-:W-:Y:S01]  /*0660*/  FMUL R18, R18, R11 ;  /* 0x0000000b12127220 */ /* 0x008fe20000400000 */
[----:B------:R-:W-:Y:S01]  /*0670*/  FMUL R17, R12, R17 ;  /* 0x000000110c117220 */ /* 0x000fe20000400000 */
[----:B------:R-:W-:-:S05]  /*0680*/  @!P5 FMUL R8, R8, 16777216 ;  /* 0x4b8000000808d820 */ /* 0x000fca0000400000 */
[----:B------:R-:W3:Y:S01]  /*0690*/  MUFU.RCP R4, R4 ;  /* 0x0000000400047308 */ /* 0x000ee20000001000 */
[C---:B------:R-:W-:Y:S02]  /*06a0*/  FSEL R11, R16.reuse, 1, P6 ;  /* 0x3f800000100b7808 */ /* 0x040fe40003000000 */
[----:B------:R-:W-:Y:S01]  /*06b0*/  FSEL R5, R16, 1, P1 ;  /* 0x3f80000010057808 */ /* 0x000fe20000800000 */
[----:B------:R-:W-:Y:S01]  /*06c0*/  FMUL R17, R6, R17 ;  /* 0x0000001106117220 */ /* 0x000fe20000400000 */
[----:B------:R-:W-:Y:S01]  /*06d0*/  FMUL R18, R7, R18 ;  /* 0x0000001207127220 */ /* 0x000fe20000400000 */
[----:B----4-:R-:W-:Y:S01]  /*06e0*/  FMUL R29, R29, R8 ;  /* 0x000000081d1d7220 */ /* 0x010fe20000400000 */
[----:B0-----:R-:W-:-:S04]  /*06f0*/  IMAD.WIDE R8, R3, 0x4, R20 ;  /* 0x0000000403087825 */ /* 0x001fc800078e0214 */
[----:B------:R-:W-:Y:S01]  /*0700*/  @!P0 FMUL R11, R11, 16777216 ;  /* 0x4b8000000b0b8820 */ /* 0x000fe20000400000 */
[----:B------:R-:W-:Y:S01]  /*0710*/  @!P2 FMUL R5, R5, 16777216 ;  /* 0x4b8000000505a820 */ /* 0x000fe20000400000 */
[----:B-1----:R-:W-:-:S04]  /*0720*/  IMAD.WIDE R6, R3, 0x4, R22 ;  /* 0x0000000403067825 */ /* 0x002fc800078e0216 */
[----:B--2---:R-:W-:Y:S02]  /*0730*/  FMUL R30, R30, R11 ;  /* 0x0000000b1e1e7220 */ /* 0x004fe40000400000 */
[----:B------:R-:W2:Y:S01]  /*0740*/  LDG.E.EL.128 R8, desc[UR4][R8.64] ;  /* 0x0000000408087981 */ /* 0x000ea2000c2e1d00 */
[----:B---3--:R-:W-:-:S03]  /*0750*/  FMUL R3, R4, R5 ;  /* 0x0000000504037220 */ /* 0x008fc60000400000 */
[----:B------:R-:W2:Y:S01]  /*0760*/  LDG.E.EL.128 R4, desc[UR4][R6.64] ;  /* 0x0000000406047981 */ /* 0x000ea2000c2e1d00 */
[----:B------:R-:W-:-:S04]  /*0770*/  IMAD.WIDE R14, R2, 0x4, R20 ;  /* 0x00000004020e7825 */ /* 0x000fc800078e0214 */
[----:B------:R-:W-:-:S06]  /*0780*/  IMAD.WIDE R22, R2, 0x4, R22 ;  /* 0x0000000402167825 */ /* 0x000fcc00078e0216 */
[----:B------:R-:W3:Y:S01]  /*0790*/  LDG.E.EL.128 R20, desc[UR4][R22.64] ;  /* 0x0000000416147981 */ /* 0x000ee2000c2e1d00 */
[----:B------:R-:W-:Y:S01]  /*07a0*/  FADD R19, R19, 9.9999997473787516356e-06 ;  /* 0x3727c5ac13137421 */ /* 0x000fe20000000000 */
[----:B--2---:R-:W-:Y:S02]  /*07b0*/  FFMA R4, R8, R13, R4 ;  /* 0x0000000d08047223 */ /* 0x004fe40000000004 */
[----:B------:R-:W3:Y:S01]  /*07c0*/  LDG.E.EL.128 R12, desc[UR4][R14.64] ;  /* 0x000000040e0c7981 */ /* 0x000ee2000c2e1d00 */
[----:B------:R-:W-:Y:S02]  /*07d0*/  FFMA R5, R9, R28, R5 ;  /* 0x0000001c09057223 */ /* 0x000fe40000000005 */
[----:B------:R-:W0:Y:S02]  /*07e0*/  MUFU.SQRT R28, R19 ;  /* 0x00000013001c7308 */ /* 0x000e240000002000 */
[C---:B0-----:R-:W-:Y:S02]  /*07f0*/  FSETP.GT.AND P0, PT, R28.reuse, 8.50705917302346158658e+37, PT ;  /* 0x7e8000001c00780b */ /* 0x041fe40003f04000 */
[----:B------:R-:W-:-:S11]  /*0800*/  FSETP.GEU.AND P1, PT, R28, 1.175494350822287508e-38, PT ;  /* 0x008000001c00780b */ /* 0x000fd60003f2e000 */
[----:B------:R-:W-:-:S04]  /*0810*/  @P0 FMUL R28, R28, 0.25 ;  /* 0x3e8000001c1c0820 */ /* 0x000fc80000400000 */
[----:B------:R-:W-:-:S04]  /*0820*/  @!P1 FMUL R28, R28, 16777216 ;  /* 0x4b8000001c1c9820 */ /* 0x000fc80000400000 */
[----:B------:R-:W0:Y:S01]  /*0830*/  MUFU.RCP R2, R28 ;  /* 0x0000001c00027308 */ /* 0x000e220000001000 */
[----:B------:R-:W-:-:S05]  /*0840*/  FSEL R9, R16, 1, P0 ;  /* 0x3f80000010097808 */ /* 0x000fca0000000000 */
[----:B------:R-:W-:-:S04]  /*0850*/  @!P1 FMUL R9, R9, 16777216 ;  /* 0x4b80000009099820 */ /* 0x000fc80000400000 */
[----:B0-----:R-:W-:Y:S02]  /*0860*/  FMUL R2, R2, R9 ;  /* 0x0000000902027220 */ /* 0x001fe40000400000 */
[----:B------:R-:W0:Y:S01]  /*0870*/  LDC.64 R8, c[0x0][0x238] ;  /* 0x00008e00ff087b82 */ /* 0x000e220000000a00 */
[----:B------:R-:W-:Y:S01]  /*0880*/  FMUL R29, R24, R29 ;  /* 0x0000001d181d7220 */ /* 0x000fe20000400000 */
[----:B------:R-:W-:Y:S01]  /*0890*/  FMUL R30, R25, R30 ;  /* 0x0000001e191e7220 */ /* 0x000fe20000400000 */
[----:B------:R-:W-:Y:S01]  /*08a0*/  FMUL R3, R26, R3 ;  /* 0x000000031a037220 */ /* 0x000fe20000400000 */
[----:B------:R-:W-:Y:S01]  /*08b0*/  FMUL R2, R27, R2 ;  /* 0x000000021b027220 */ /* 0x000fe20000400000 */
[----:B------:R-:W-:Y:S01]  /*08c0*/  FFMA R6, R10, R17, R6 ;  /* 0x000000110a067223 */ /* 0x000fe20000000006 */
[----:B------:R-:W-:Y:S01]  /*08d0*/  FFMA R7, R11, R18, R7 ;  /* 0x000000120b077223 */ /* 0x000fe20000000007 */
[----:B0-----:R-:W-:-:S05]  /*08e0*/  IMAD.WIDE R8, R0, 0x4, R8 ;  /* 0x0000000400087825 */ /* 0x001fca00078e0208 */
[----:B------:R-:W-:Y:S01]  /*08f0*/  STG.E.128 desc[UR4][R8.64], R4 ;  /* 0x0000000408007986 */ /* 0x000fe2000c101d04 */
[----:B---3--:R-:W-:Y:S01]  /*0900*/  FFMA R12, R12, R29, R20 ;  /* 0x0000001d0c0c7223 */ /* 0x008fe20000000014 */
[----:B------:R-:W-:Y:S01]  /*0910*/  FFMA R13, R13, R30, R21 ;  /* 0x0000001e0d0d7223 */ /* 0x000fe20000000015 */
[----:B------:R-:W-:Y:S01]  /*0920*/  FFMA R14, R14, R3, R22 ;  /* 0x000000030e0e7223 */ /* 0x000fe20000000016 */
[----:B------:R-:W-:-:S05]  /*0930*/  FFMA R15, R15, R2, R23 ;  /* 0x000000020f0f7223 */ /* 0x000fca0000000017 */
[----:B------:R-:W-:Y:S01]  /*0940*/  STG.E.128 desc[UR4][R8.64+0x800], R12 ;  /* 0x0008000c08007986 */ /* 0x000fe2000c101d04 */
[----:B------:R-:W-:Y:S05]  /*0950*/  EXIT ;  /* 0x000000000000794d */ /* 0x000fea0003800000 */
.L_x_0:
[----:B------:R-:W-:-:S00]  /*0960*/  BRA `(.L_x_0) ;  /* 0xfffffffc00fc7947 */ /* 0x000fc0000383ffff */
[----:B------:R-:W-:-:S00]  /*0970*/  NOP ;  /* 0x0000000000007918 */ /* 0x000fc00000000000 */
        /* <DEDUP_REMOVED lines=8> */
.L_x_1:


//--------------------- .nv.global.init           --------------------------
	.section	.nv.global.init,"aw",@progbits
.nv.global.init:
	.type		_$_str,@object
	.size		_$_str,(_$_str_$_2 - _$_str)
_$_str:
        /*0000*/ 	.byte	0x5f, 0x5f, 0x43, 0x55, 0x44, 0x41, 0x5f, 0x46, 0x54, 0x5a, 0x00
	.type		_$_str_$_2,@object
	.size		_$_str_$_2,(.L_1 - _$_str_$_2)
_$_str_$_2:
        /*000b*/ 	.byte	0x5f, 0x5f, 0x43, 0x55, 0x44, 0x41, 0x5f, 0x50, 0x52, 0x45, 0x43, 0x5f, 0x53, 0x51, 0x52, 0x54
        /*001b*/ 	.byte	0x00
.L_1:


//--------------------- .nv.constant0.triton_poi_fused__native_batch_norm_legit_no_training_36 --------------------------
	.section	.nv.constant0.triton_poi_fused__native_batch_norm_legit_no_training_36,"a",@progbits
	.sectionflags	@""
	.align	4
.nv.constant0.triton_poi_fused__native_batch_norm_legit_no_training_36:
	.zero		580
